//
// Generated by NVIDIA NVVM Compiler
//
// Compiler Build ID: CL-36424714
// Cuda compilation tools, release 13.0, V13.0.88
// Based on NVVM 20.0.0
//

.version 9.0
.target sm_100
.address_size 64

	// .globl	_Z16computeIntensivePfS_ii

.visible .entry _Z16computeIntensivePfS_ii(
	.param .u64 .ptr .align 1 _Z16computeIntensivePfS_ii_param_0,
	.param .u64 .ptr .align 1 _Z16computeIntensivePfS_ii_param_1,
	.param .u32 _Z16computeIntensivePfS_ii_param_2,
	.param .u32 _Z16computeIntensivePfS_ii_param_3
)
{
	.reg .pred 	%p<7>;
	.reg .b32 	%r<17>;
	.reg .b32 	%f<49>;
	.reg .b64 	%rd<9>;

	ld.param.u64 	%rd1, [_Z16computeIntensivePfS_ii_param_0];
	ld.param.u64 	%rd2, [_Z16computeIntensivePfS_ii_param_1];
	ld.param.u32 	%r10, [_Z16computeIntensivePfS_ii_param_2];
	ld.param.u32 	%r9, [_Z16computeIntensivePfS_ii_param_3];
	mov.u32 	%r11, %ctaid.x;
	mov.u32 	%r12, %ntid.x;
	mov.u32 	%r13, %tid.x;
	mad.lo.s32 	%r1, %r11, %r12, %r13;
	setp.ge.s32 	%p1, %r1, %r10;
	@%p1 bra 	$L__BB0_9;
	cvta.to.global.u64 	%rd3, %rd1;
	mul.wide.s32 	%rd4, %r1, 4;
	add.s64 	%rd5, %rd3, %rd4;
	ld.global.f32 	%f48, [%rd5];
	setp.lt.s32 	%p2, %r9, 1;
	@%p2 bra 	$L__BB0_8;
	and.b32  	%r2, %r9, 7;
	setp.lt.u32 	%p3, %r9, 8;
	@%p3 bra 	$L__BB0_5;
	and.b32  	%r14, %r9, 2147483640;
	neg.s32 	%r15, %r14;
$L__BB0_4:
	.pragma "nounroll";
	fma.rn.f32 	%f10, %f48, 0f3F800008, 0f358637BD;
	fma.rn.f32 	%f11, %f10, 0f3F7FFFEF, 0f358637BD;
	fma.rn.f32 	%f12, %f11, 0f3F800008, 0fB58637BD;
	fma.rn.f32 	%f13, %f12, 0f3F7FFFEF, 0fB58637BD;
	fma.rn.f32 	%f14, %f13, 0f3F800008, 0f358637BD;
	fma.rn.f32 	%f15, %f14, 0f3F7FFFEF, 0f358637BD;
	fma.rn.f32 	%f16, %f15, 0f3F800008, 0fB58637BD;
	fma.rn.f32 	%f17, %f16, 0f3F7FFFEF, 0fB58637BD;
	fma.rn.f32 	%f18, %f17, 0f3F800008, 0f358637BD;
	fma.rn.f32 	%f19, %f18, 0f3F7FFFEF, 0f358637BD;
	fma.rn.f32 	%f20, %f19, 0f3F800008, 0fB58637BD;
	fma.rn.f32 	%f21, %f20, 0f3F7FFFEF, 0fB58637BD;
	fma.rn.f32 	%f22, %f21, 0f3F800008, 0f358637BD;
	fma.rn.f32 	%f23, %f22, 0f3F7FFFEF, 0f358637BD;
	fma.rn.f32 	%f24, %f23, 0f3F800008, 0fB58637BD;
	fma.rn.f32 	%f25, %f24, 0f3F7FFFEF, 0fB58637BD;
	fma.rn.f32 	%f26, %f25, 0f3F800008, 0f358637BD;
	fma.rn.f32 	%f27, %f26, 0f3F7FFFEF, 0f358637BD;
	fma.rn.f32 	%f28, %f27, 0f3F800008, 0fB58637BD;
	fma.rn.f32 	%f29, %f28, 0f3F7FFFEF, 0fB58637BD;
	fma.rn.f32 	%f30, %f29, 0f3F800008, 0f358637BD;
	fma.rn.f32 	%f31, %f30, 0f3F7FFFEF, 0f358637BD;
	fma.rn.f32 	%f32, %f31, 0f3F800008, 0fB58637BD;
	fma.rn.f32 	%f33, %f32, 0f3F7FFFEF, 0fB58637BD;
	fma.rn.f32 	%f34, %f33, 0f3F800008, 0f358637BD;
	fma.rn.f32 	%f35, %f34, 0f3F7FFFEF, 0f358637BD;
	fma.rn.f32 	%f36, %f35, 0f3F800008, 0fB58637BD;
	fma.rn.f32 	%f37, %f36, 0f3F7FFFEF, 0fB58637BD;
	fma.rn.f32 	%f38, %f37, 0f3F800008, 0f358637BD;
	fma.rn.f32 	%f39, %f38, 0f3F7FFFEF, 0f358637BD;
	fma.rn.f32 	%f40, %f39, 0f3F800008, 0fB58637BD;
	fma.rn.f32 	%f48, %f40, 0f3F7FFFEF, 0fB58637BD;
	add.s32 	%r15, %r15, 8;
	setp.ne.s32 	%p4, %r15, 0;
	@%p4 bra 	$L__BB0_4;
$L__BB0_5:
	setp.eq.s32 	%p5, %r2, 0;
	@%p5 bra 	$L__BB0_8;
	neg.s32 	%r16, %r2;
$L__BB0_7:
	.pragma "nounroll";
	fma.rn.f32 	%f41, %f48, 0f3F800008, 0f358637BD;
	fma.rn.f32 	%f42, %f41, 0f3F7FFFEF, 0f358637BD;
	fma.rn.f32 	%f43, %f42, 0f3F800008, 0fB58637BD;
	fma.rn.f32 	%f48, %f43, 0f3F7FFFEF, 0fB58637BD;
	add.s32 	%r16, %r16, 1;
	setp.ne.s32 	%p6, %r16, 0;
	@%p6 bra 	$L__BB0_7;
$L__BB0_8:
	cvta.to.global.u64 	%rd6, %rd2;
	add.s64 	%rd8, %rd6, %rd4;
	st.global.f32 	[%rd8], %f48;
$L__BB0_9:
	ret;

}


// ===== COMPILED SASS (sm_100) =====

	.target	sm_100

	.elftype	@"ET_EXEC"


//--------------------- .note.nv.tkinfo           --------------------------
	.section	.note.nv.tkinfo,"",@"SHT_NOTE"
	.sectionflags	@"SHF_NOTE_NV_TKINFO"
	.tkinfo
        /*0018*/ 	.word	0x00000002
        /*0030*/ 	.string	""
        /*0030*/ 	.string	"ptxas"
        /*0030*/ 	.string	"Cuda compilation tools, release 13.0, V13.0.88"
        /*0030*/ 	.string	"Build cuda_13.0.r13.0/compiler.36424714_0"
        /*0030*/ 	.string	"-arch sm_100 -m 64 "



//--------------------- .note.nv.cuinfo           --------------------------
	.section	.note.nv.cuinfo,"",@"SHT_NOTE"
	.sectionflags	@"SHF_NOTE_NV_CUINFO"
        /*0018*/ 	.short	0x0002
        /*001a*/ 	.short	0x0064
        /*001c*/ 	.short	0x0082
	.zero		2


//--------------------- .nv.info                  --------------------------
	.section	.nv.info,"",@"SHT_CUDA_INFO"
	.align	4


	//----- nvinfo : EIATTR_REGCOUNT
	.align		4
        /*0000*/ 	.byte	0x04, 0x2f
        /*0002*/ 	.short	(.L_1 - .L_0)
	.align		4
.L_0:
        /*0004*/ 	.word	index@(_Z16computeIntensivePfS_ii)
        /*0008*/ 	.word	0x00000008


	//----- nvinfo : EIATTR_FRAME_SIZE
	.align		4
.L_1:
        /*000c*/ 	.byte	0x04, 0x11
        /*000e*/ 	.short	(.L_3 - .L_2)
	.align		4
.L_2:
        /*0010*/ 	.word	index@(_Z16computeIntensivePfS_ii)
        /*0014*/ 	.word	0x00000000


	//----- nvinfo : EIATTR_MIN_STACK_SIZE
	.align		4
.L_3:
        /*0018*/ 	.byte	0x04, 0x12
        /*001a*/ 	.short	(.L_5 - .L_4)
	.align		4
.L_4:
        /*001c*/ 	.word	index@(_Z16computeIntensivePfS_ii)
        /*0020*/ 	.word	0x00000000
.L_5:


//--------------------- .nv.compat                --------------------------
	.section	.nv.compat,"",@"SHT_CUDA_COMPAT_INFO"
	.align	4
        /*0000*/ 	.byte	0x02, 0x09, 0x00, 0x00, 0x02, 0x02, 0x01, 0x00, 0x02, 0x05, 0x05, 0x00, 0x03, 0x07, 0x01, 0x01
        /*0010*/ 	.byte	0x02, 0x03, 0x00, 0x00, 0x02, 0x06, 0x01, 0x00, 0x04, 0x0b, 0x08, 0x00, 0x09, 0x00, 0x00, 0x00
        /*0020*/ 	.byte	0x00, 0x00, 0x00, 0x00


//--------------------- .nv.info._Z16computeIntensivePfS_ii --------------------------
	.section	.nv.info._Z16computeIntensivePfS_ii,"",@"SHT_CUDA_INFO"
	.sectionflags	@""
	.align	4


	//----- nvinfo : EIATTR_CUDA_API_VERSION
	.align		4
        /*0000*/ 	.byte	0x04, 0x37
        /*0002*/ 	.short	(.L_7 - .L_6)
.L_6:
        /*0004*/ 	.word	0x00000082


	//----- nvinfo : EIATTR_KPARAM_INFO
	.align		4
.L_7:
        /*0008*/ 	.byte	0x04, 0x17
        /*000a*/ 	.short	(.L_9 - .L_8)
.L_8:
        /*000c*/ 	.word	0x00000000
        /*0010*/ 	.short	0x0003
        /*0012*/ 	.short	0x0014
        /*0014*/ 	.byte	0x00, 0xf0, 0x11, 0x00


	//----- nvinfo : EIATTR_KPARAM_INFO
	.align		4
.L_9:
        /*0018*/ 	.byte	0x04, 0x17
        /*001a*/ 	.short	(.L_11 - .L_10)
.L_10:
        /*001c*/ 	.word	0x00000000
        /*0020*/ 	.short	0x0002
        /*0022*/ 	.short	0x0010
        /*0024*/ 	.byte	0x00, 0xf0, 0x11, 0x00


	//----- nvinfo : EIATTR_KPARAM_INFO
	.align		4
.L_11:
        /*0028*/ 	.byte	0x04, 0x17
        /*002a*/ 	.short	(.L_13 - .L_12)
.L_12:
        /*002c*/ 	.word	0x00000000
        /*0030*/ 	.short	0x0001
        /*0032*/ 	.short	0x0008
        /*0034*/ 	.byte	0x00, 0xf5, 0x21, 0x00


	//----- nvinfo : EIATTR_KPARAM_INFO
	.align		4
.L_13:
        /*0038*/ 	.byte	0x04, 0x17
        /*003a*/ 	.short	(.L_15 - .L_14)
.L_14:
        /*003c*/ 	.word	0x00000000
        /*0040*/ 	.short	0x0000
        /*0042*/ 	.short	0x0000
        /*0044*/ 	.byte	0x00, 0xf5, 0x21, 0x00


	//----- nvinfo : EIATTR_SPARSE_MMA_MASK
	.align		4
.L_15:
        /*0048*/ 	.byte	0x03, 0x50
        /*004a*/ 	.short	0x0000


	//----- nvinfo : EIATTR_MAXREG_COUNT
	.align		4
        /*004c*/ 	.byte	0x03, 0x1b
        /*004e*/ 	.short	0x00ff


	//----- nvinfo : EIATTR_MERCURY_ISA_VERSION
	.align		4
        /*0050*/ 	.byte	0x03, 0x5f
        /*0052*/ 	.short	0x0101


	//----- nvinfo : EIATTR_VRC_CTA_INIT_COUNT
	.align		4
        /*0054*/ 	.byte	0x02, 0x4a
	.zero		1
	.zero		1


	//----- nvinfo : EIATTR_EXIT_INSTR_OFFSETS
	.align		4
        /*0058*/ 	.byte	0x04, 0x1c
        /*005a*/ 	.short	(.L_17 - .L_16)


	//   ....[0]....
.L_16:
        /*005c*/ 	.word	0x00000070


	//   ....[1]....
        /*0060*/ 	.word	0x00000460


	//----- nvinfo : EIATTR_CBANK_PARAM_SIZE
	.align		4
.L_17:
        /*0064*/ 	.byte	0x03, 0x19
        /*0066*/ 	.short	0x0018


	//----- nvinfo : EIATTR_PARAM_CBANK
	.align		4
        /*0068*/ 	.byte	0x04, 0x0a
        /*006a*/ 	.short	(.L_19 - .L_18)
	.align		4
.L_18:
        /*006c*/ 	.word	index@(.nv.constant0._Z16computeIntensivePfS_ii)
        /*0070*/ 	.short	0x0380
        /*0072*/ 	.short	0x0018


	//----- nvinfo : EIATTR_SW_WAR
	.align		4
.L_19:
        /*0074*/ 	.byte	0x04, 0x36
        /*0076*/ 	.short	(.L_21 - .L_20)
.L_20:
        /*0078*/ 	.word	0x00000008
.L_21:


//--------------------- .nv.callgraph             --------------------------
	.section	.nv.callgraph,"",@"SHT_CUDA_CALLGRAPH"
	.align	4
	.sectionentsize	8
	.align		4
        /*0000*/ 	.word	0x00000000
	.align		4
        /*0004*/ 	.word	0xffffffff
	.align		4
        /*0008*/ 	.word	0x00000000
	.align		4
        /*000c*/ 	.word	0xfffffffe
	.align		4
        /*0010*/ 	.word	0x00000000
	.align		4
        /*0014*/ 	.word	0xfffffffd
	.align		4
        /*0018*/ 	.word	0x00000000
	.align		4
        /*001c*/ 	.word	0xfffffffc


//--------------------- .text._Z16computeIntensivePfS_ii --------------------------
	.section	.text._Z16computeIntensivePfS_ii,"ax",@progbits
	.align	128
        .global         _Z16computeIntensivePfS_ii
        .type           _Z16computeIntensivePfS_ii,@function
        .size           _Z16computeIntensivePfS_ii,(.L_x_5 - _Z16computeIntensivePfS_ii)
        .other          _Z16computeIntensivePfS_ii,@"STO_CUDA_ENTRY STV_DEFAULT"
_Z16computeIntensivePfS_ii:
.text._Z16computeIntensivePfS_ii:
[----:B------:R-:W-:Y:S01]  /*0000*/  LDC R1, c[0x0][0x37c] ;  /* 0x0000df00ff017b82 */ /* 0x000fe20000000800 */
[----:B------:R-:W0:Y:S07]  /*0010*/  S2R R3, SR_TID.X ;  /* 0x0000000000037919 */ /* 0x000e2e0000002100 */
[----:B------:R-:W0:Y:S01]  /*0020*/  S2UR UR4, SR_CTAID.X ;  /* 0x00000000000479c3 */ /* 0x000e220000002500 */
[----:B------:R-:W1:Y:S07]  /*0030*/  LDCU UR5, c[0x0][0x390] ;  /* 0x00007200ff0577ac */ /* 0x000e6e0008000800 */
[----:B------:R-:W0:Y:S02]  /*0040*/  LDC R0, c[0x0][0x360] ;  /* 0x0000d800ff007b82 */ /* 0x000e240000000800 */
[----:B0-----:R-:W-:-:S05]  /*0050*/  IMAD R0, R0, UR4, R3 ;  /* 0x0000000400007c24 */ /* 0x001fca000f8e0203 */
[----:B-1----:R-:W-:-:S13]  /*0060*/  ISETP.GE.AND P0, PT, R0, UR5, PT ;  /* 0x0000000500007c0c */ /* 0x002fda000bf06270 */
[----:B------:R-:W-:Y:S05]  /*0070*/  @P0 EXIT ;  /* 0x000000000000094d */ /* 0x000fea0003800000 */
[----:B------:R-:W0:Y:S01]  /*0080*/  LDC.64 R2, c[0x0][0x380] ;  /* 0x0000e000ff027b82 */ /* 0x000e220000000a00 */
[----:B------:R-:W1:Y:S01]  /*0090*/  LDCU.64 UR6, c[0x0][0x358] ;  /* 0x00006b00ff0677ac */ /* 0x000e620008000a00 */
[----:B------:R-:W2:Y:S01]  /*00a0*/  LDCU UR5, c[0x0][0x394] ;  /* 0x00007280ff0577ac */ /* 0x000ea20008000800 */
[----:B0-----:R-:W-:-:S05]  /*00b0*/  IMAD.WIDE R2, R0, 0x4, R2 ;  /* 0x0000000400027825 */ /* 0x001fca00078e0202 */
[----:B-1----:R0:W5:Y:S01]  /*00c0*/  LDG.E R5, desc[UR6][R2.64] ;  /* 0x0000000602057981 */ /* 0x002162000c1e1900 */
[----:B--2---:R-:W-:-:S09]  /*00d0*/  UISETP.GE.AND UP0, UPT, UR5, 0x1, UPT ;  /* 0x000000010500788c */ /* 0x004fd2000bf06270 */
[----:B0-----:R-:W-:Y:S05]  /*00e0*/  BRA.U !UP0, `(.L_x_0) ;  /* 0x0000000108d07547 */ /* 0x001fea000b800000 */
[----:B------:R-:W-:Y:S02]  /*00f0*/  UISETP.GE.U32.AND UP1, UPT, UR5, 0x8, UPT ;  /* 0x000000080500788c */ /* 0x000fe4000bf26070 */
[----:B------:R-:W-:-:S04]  /*0100*/  ULOP3.LUT UR4, UR5, 0x7, URZ, 0xc0, !UPT ;  /* 0x0000000705047892 */ /* 0x000fc8000f8ec0ff */
[----:B------:R-:W-:-:S03]  /*0110*/  UISETP.NE.AND UP0, UPT, UR4, URZ, UPT ;  /* 0x000000ff0400728c */ /* 0x000fc6000bf05270 */
[----:B------:R-:W-:Y:S08]  /*0120*/  BRA.U !UP1, `(.L_x_1) ;  /* 0x0000000109987547 */ /* 0x000ff0000b800000 */
[----:B------:R-:W-:-:S04]  /*0130*/  ULOP3.LUT UR5, UR5, 0x7ffffff8, URZ, 0xc0, !UPT ;  /* 0x7ffffff805057892 */ /* 0x000fc8000f8ec0ff */
[----:B------:R-:W-:-:S12]  /*0140*/  UIADD3 UR5, UPT, UPT, -UR5, URZ, URZ ;  /* 0x000000ff05057290 */ /* 0x000fd8000fffe1ff */
.L_x_2:
[----:B------:R-:W-:Y:S01]  /*0150*/  HFMA2 R2, -RZ, RZ, 0.34521484375, 0.483642578125 ;  /* 0x358637bdff027431 */ /* 0x000fe200000001ff */
[----:B------:R-:W-:-:S04]  /*0160*/  UIADD3 UR5, UPT, UPT, UR5, 0x8, URZ ;  /* 0x0000000805057890 */ /* 0x000fc8000fffe0ff */
[----:B------:R-:W-:Y:S01]  /*0170*/  UISETP.NE.AND UP1, UPT, UR5, URZ, UPT ;  /* 0x000000ff0500728c */ /* 0x000fe2000bf25270 */
[----:B-----5:R-:W-:-:S04]  /*0180*/  FFMA R5, R5, 1.0000009536743164062, R2 ;  /* 0x3f80000805057823 */ /* 0x020fc80000000002 */
[----:B------:R-:W-:-:S04]  /*0190*/  FFMA R5, R5, 0.99999898672103881836, R2 ;  /* 0x3f7fffef05057823 */ /* 0x000fc80000000002 */
[----:B------:R-:W-:-:S04]  /*01a0*/  FFMA R5, R5, 1.0000009536743164062, -R2 ;  /* 0x3f80000805057823 */ /* 0x000fc80000000802 */
[----:B------:R-:W-:-:S04]  /*01b0*/  FFMA R5, R5, 0.99999898672103881836, -R2 ;  /* 0x3f7fffef05057823 */ /* 0x000fc80000000802 */
[----:B------:R-:W-:-:S04]  /*01c0*/  FFMA R5, R5, 1.0000009536743164062, R2 ;  /* 0x3f80000805057823 */ /* 0x000fc80000000002 */
        /* <DEDUP_REMOVED lines=26> */
[----:B------:R-:W-:Y:S01]  /*0370*/  FFMA R5, R5, 0.99999898672103881836, -R2 ;  /* 0x3f7fffef05057823 */ /* 0x000fe20000000802 */
[----:B------:R-:W-:Y:S06]  /*0380*/  BRA.U UP1, `(.L_x_2) ;  /* 0xfffffffd01707547 */ /* 0x000fec000b83ffff */
.L_x_1:
[----:B------:R-:W-:Y:S05]  /*0390*/  BRA.U !UP0, `(.L_x_0) ;  /* 0x0000000108247547 */ /* 0x000fea000b800000 */
[----:B------:R-:W-:Y:S01]  /*03a0*/  MOV R2, 0x358637bd ;  /* 0x358637bd00027802 */ /* 0x000fe20000000f00 */
[----:B------:R-:W-:-:S12]  /*03b0*/  UIADD3 UR4, UPT, UPT, -UR4, URZ, URZ ;  /* 0x000000ff04047290 */ /* 0x000fd8000fffe1ff */
.L_x_3:
[----:B------:R-:W-:Y:S01]  /*03c0*/  UIADD3 UR4, UPT, UPT, UR4, 0x1, URZ ;  /* 0x0000000104047890 */ /* 0x000fe2000fffe0ff */
[----:B-----5:R-:W-:-:S03]  /*03d0*/  FFMA R5, R5, 1.0000009536743164062, R2 ;  /* 0x3f80000805057823 */ /* 0x020fc60000000002 */
[----:B------:R-:W-:Y:S01]  /*03e0*/  UISETP.NE.AND UP0, UPT, UR4, URZ, UPT ;  /* 0x000000ff0400728c */ /* 0x000fe2000bf05270 */
[----:B------:R-:W-:-:S04]  /*03f0*/  FFMA R5, R5, 0.99999898672103881836, R2 ;  /* 0x3f7fffef05057823 */ /* 0x000fc80000000002 */
[----:B------:R-:W-:-:S04]  /*0400*/  FFMA R5, R5, 1.0000009536743164062, -R2 ;  /* 0x3f80000805057823 */ /* 0x000fc80000000802 */
[----:B------:R-:W-:Y:S01]  /*0410*/  FFMA R5, R5, 0.99999898672103881836, -R2 ;  /* 0x3f7fffef05057823 */ /* 0x000fe20000000802 */
[----:B------:R-:W-:Y:S06]  /*0420*/  BRA.U UP0, `(.L_x_3) ;  /* 0xfffffffd00e47547 */ /* 0x000fec000b83ffff */
.L_x_0:
[----:B------:R-:W0:Y:S02]  /*0430*/  LDC.64 R2, c[0x0][0x388] ;  /* 0x0000e200ff027b82 */ /* 0x000e240000000a00 */
[----:B0-----:R-:W-:-:S05]  /*0440*/  IMAD.WIDE R2, R0, 0x4, R2 ;  /* 0x0000000400027825 */ /* 0x001fca00078e0202 */
[----:B-----5:R-:W-:Y:S01]  /*0450*/  STG.E desc[UR6][R2.64], R5 ;  /* 0x0000000502007986 */ /* 0x020fe2000c101906 */
[----:B------:R-:W-:Y:S05]  /*0460*/  EXIT ;  /* 0x000000000000794d */ /* 0x000fea0003800000 */
.L_x_4:
[----:B------:R-:W-:-:S00]  /*0470*/  BRA `(.L_x_4) ;  /* 0xfffffffc00fc7947 */ /* 0x000fc0000383ffff */
[----:B------:R-:W-:-:S00]  /*0480*/  NOP ;  /* 0x0000000000007918 */ /* 0x000fc00000000000 */
[----:B------:R-:W-:-:S00]  /*0490*/  NOP ;  /* 0x0000000000007918 */ /* 0x000fc00000000000 */
[----:B------:R-:W-:-:S00]  /*04a0*/  NOP ;  /* 0x0000000000007918 */ /* 0x000fc00000000000 */
[----:B------:R-:W-:-:S00]  /*04b0*/  NOP ;  /* 0x0000000000007918 */ /* 0x000fc00000000000 */
[----:B------:R-:W-:-:S00]  /*04c0*/  NOP ;  /* 0x0000000000007918 */ /* 0x000fc00000000000 */
[----:B------:R-:W-:-:S00]  /*04d0*/  NOP ;  /* 0x0000000000007918 */ /* 0x000fc00000000000 */
[----:B------:R-:W-:-:S00]  /*04e0*/  NOP ;  /* 0x0000000000007918 */ /* 0x000fc00000000000 */
[----:B------:R-:W-:-:S00]  /*04f0*/  NOP ;  /* 0x0000000000007918 */ /* 0x000fc00000000000 */
.L_x_5:


//--------------------- .nv.shared.reserved.0     --------------------------
	.section	.nv.shared.reserved.0,"aw",@nobits
	.weak		__nv_reservedSMEM_offset_0_alias
	.size		__nv_reservedSMEM_offset_0_alias, 0, 64
	.other		__nv_reservedSMEM_offset_0_alias,@"STO_CUDA_RESERVED_SHARED STV_DEFAULT"
__nv_reservedSMEM_offset_0_alias:
	.zero		0
	.zero		64


//--------------------- .nv.constant0._Z16computeIntensivePfS_ii --------------------------
	.section	.nv.constant0._Z16computeIntensivePfS_ii,"a",@progbits
	.sectionflags	@""
	.align	4
.nv.constant0._Z16computeIntensivePfS_ii:
	.zero		920


//--------------------- SYMBOLS --------------------------

	.type		.nv.reservedSmem.offset0,@object
	.size		.nv.reservedSmem.offset0,0x4
